//
// Generated by NVIDIA NVVM Compiler
//
// Compiler Build ID: CL-36424714
// Cuda compilation tools, release 13.0, V13.0.88
// Based on NVVM 20.0.0
//

.version 9.0
.target sm_100
.address_size 64

	// .globl	_Z9my_kernelv

.visible .entry _Z9my_kernelv()
{
	.reg .b32 	%r<2>;

	mov.b32 	%r1, 1;
	// begin inline asm
	nanosleep.u32 %r1;
	// end inline asm
	ret;

}


// ===== COMPILED SASS (sm_100) =====

	.target	sm_100

	.elftype	@"ET_EXEC"


//--------------------- .note.nv.tkinfo           --------------------------
	.section	.note.nv.tkinfo,"",@"SHT_NOTE"
	.sectionflags	@"SHF_NOTE_NV_TKINFO"
	.tkinfo
        /*0018*/ 	.word	0x00000002
        /*0030*/ 	.string	""
        /*0030*/ 	.string	"ptxas"
        /*0030*/ 	.string	"Cuda compilation tools, release 13.0, V13.0.88"
        /*0030*/ 	.string	"Build cuda_13.0.r13.0/compiler.36424714_0"
        /*0030*/ 	.string	"-arch sm_100 -m 64 "



//--------------------- .note.nv.cuinfo           --------------------------
	.section	.note.nv.cuinfo,"",@"SHT_NOTE"
	.sectionflags	@"SHF_NOTE_NV_CUINFO"
        /*0018*/ 	.short	0x0002
        /*001a*/ 	.short	0x0064
        /*001c*/ 	.short	0x0082
	.zero		2


//--------------------- .nv.info                  --------------------------
	.section	.nv.info,"",@"SHT_CUDA_INFO"
	.align	4


	//----- nvinfo : EIATTR_REGCOUNT
	.align		4
        /*0000*/ 	.byte	0x04, 0x2f
        /*0002*/ 	.short	(.L_1 - .L_0)
	.align		4
.L_0:
        /*0004*/ 	.word	index@(_Z9my_kernelv)
        /*0008*/ 	.word	0x00000004


	//----- nvinfo : EIATTR_FRAME_SIZE
	.align		4
.L_1:
        /*000c*/ 	.byte	0x04, 0x11
        /*000e*/ 	.short	(.L_3 - .L_2)
	.align		4
.L_2:
        /*0010*/ 	.word	index@(_Z9my_kernelv)
        /*0014*/ 	.word	0x00000000


	//----- nvinfo : EIATTR_MIN_STACK_SIZE
	.align		4
.L_3:
        /*0018*/ 	.byte	0x04, 0x12
        /*001a*/ 	.short	(.L_5 - .L_4)
	.align		4
.L_4:
        /*001c*/ 	.word	index@(_Z9my_kernelv)
        /*0020*/ 	.word	0x00000000
.L_5:


//--------------------- .nv.compat                --------------------------
	.section	.nv.compat,"",@"SHT_CUDA_COMPAT_INFO"
	.align	4
        /*0000*/ 	.byte	0x02, 0x09, 0x00, 0x00, 0x02, 0x02, 0x01, 0x00, 0x02, 0x05, 0x05, 0x00, 0x03, 0x07, 0x01, 0x01
        /*0010*/ 	.byte	0x02, 0x03, 0x00, 0x00, 0x02, 0x06, 0x01, 0x00, 0x04, 0x0b, 0x08, 0x00, 0x09, 0x00, 0x00, 0x00
        /*0020*/ 	.byte	0x00, 0x00, 0x00, 0x00


//--------------------- .nv.info._Z9my_kernelv    --------------------------
	.section	.nv.info._Z9my_kernelv,"",@"SHT_CUDA_INFO"
	.sectionflags	@""
	.align	4


	//----- nvinfo : EIATTR_CUDA_API_VERSION
	.align		4
        /*0000*/ 	.byte	0x04, 0x37
        /*0002*/ 	.short	(.L_7 - .L_6)
.L_6:
        /*0004*/ 	.word	0x00000082


	//----- nvinfo : EIATTR_SPARSE_MMA_MASK
	.align		4
.L_7:
        /*0008*/ 	.byte	0x03, 0x50
        /*000a*/ 	.short	0x0000


	//----- nvinfo : EIATTR_MAXREG_COUNT
	.align		4
        /*000c*/ 	.byte	0x03, 0x1b
        /*000e*/ 	.short	0x00ff


	//----- nvinfo : EIATTR_MERCURY_ISA_VERSION
	.align		4
        /*0010*/ 	.byte	0x03, 0x5f
        /*0012*/ 	.short	0x0101


	//----- nvinfo : EIATTR_VRC_CTA_INIT_COUNT
	.align		4
        /*0014*/ 	.byte	0x02, 0x4a
	.zero		1
	.zero		1


	//----- nvinfo : EIATTR_EXIT_INSTR_OFFSETS
	.align		4
        /*0018*/ 	.byte	0x04, 0x1c
        /*001a*/ 	.short	(.L_9 - .L_8)


	//   ....[0]....
.L_8:
        /*001c*/ 	.word	0x00000020


	//----- nvinfo : EIATTR_SW_WAR
	.align		4
.L_9:
        /*0020*/ 	.byte	0x04, 0x36
        /*0022*/ 	.short	(.L_11 - .L_10)
.L_10:
        /*0024*/ 	.word	0x00000008
.L_11:


//--------------------- .nv.callgraph             --------------------------
	.section	.nv.callgraph,"",@"SHT_CUDA_CALLGRAPH"
	.align	4
	.sectionentsize	8
	.align		4
        /*0000*/ 	.word	0x00000000
	.align		4
        /*0004*/ 	.word	0xffffffff
	.align		4
        /*0008*/ 	.word	0x00000000
	.align		4
        /*000c*/ 	.word	0xfffffffe
	.align		4
        /*0010*/ 	.word	0x00000000
	.align		4
        /*0014*/ 	.word	0xfffffffd
	.align		4
        /*0018*/ 	.word	0x00000000
	.align		4
        /*001c*/ 	.word	0xfffffffc


//--------------------- .text._Z9my_kernelv       --------------------------
	.section	.text._Z9my_kernelv,"ax",@progbits
	.align	128
        .global         _Z9my_kernelv
        .type           _Z9my_kernelv,@function
        .size           _Z9my_kernelv,(.L_x_1 - _Z9my_kernelv)
        .other          _Z9my_kernelv,@"STO_CUDA_ENTRY STV_DEFAULT"
_Z9my_kernelv:
.text._Z9my_kernelv:
[----:B------:R-:W-:Y:S01]  /*0000*/  LDC R1, c[0x0][0x37c] ;  /* 0x0000df00ff017b82 */ /* 0x000fe20000000800 */
[----:B------:R-:W-:Y:S05]  /*0010*/  NANOSLEEP 0x1 ;  /* 0x000000010000795d */ /* 0x000fea0003800000 */
[----:B------:R-:W-:Y:S05]  /*0020*/  EXIT ;  /* 0x000000000000794d */ /* 0x000fea0003800000 */
.L_x_0:
[----:B------:R-:W-:-:S00]  /*0030*/  BRA `(.L_x_0) ;  /* 0xfffffffc00fc7947 */ /* 0x000fc0000383ffff */
[----:B------:R-:W-:-:S00]  /*0040*/  NOP ;  /* 0x0000000000007918 */ /* 0x000fc00000000000 */
        /* <DEDUP_REMOVED lines=11> */
.L_x_1:


//--------------------- .nv.shared.reserved.0     --------------------------
	.section	.nv.shared.reserved.0,"aw",@nobits
	.weak		__nv_reservedSMEM_offset_0_alias
	.size		__nv_reservedSMEM_offset_0_alias, 0, 64
	.other		__nv_reservedSMEM_offset_0_alias,@"STO_CUDA_RESERVED_SHARED STV_DEFAULT"
__nv_reservedSMEM_offset_0_alias:
	.zero		0
	.zero		64


//--------------------- .nv.constant0._Z9my_kernelv --------------------------
	.section	.nv.constant0._Z9my_kernelv,"a",@progbits
	.sectionflags	@""
	.align	4
.nv.constant0._Z9my_kernelv:
	.zero		896


//--------------------- SYMBOLS --------------------------

	.type		.nv.reservedSmem.offset0,@object
	.size		.nv.reservedSmem.offset0,0x4
